//
// Generated by NVIDIA NVVM Compiler
//
// Compiler Build ID: CL-36424714
// Cuda compilation tools, release 13.0, V13.0.88
// Based on NVVM 20.0.0
//

.version 9.0
.target sm_100
.address_size 64

	// .globl	_Z18distributeElementsPiS_iiii

.visible .entry _Z18distributeElementsPiS_iiii(
	.param .u64 .ptr .align 1 _Z18distributeElementsPiS_iiii_param_0,
	.param .u64 .ptr .align 1 _Z18distributeElementsPiS_iiii_param_1,
	.param .u32 _Z18distributeElementsPiS_iiii_param_2,
	.param .u32 _Z18distributeElementsPiS_iiii_param_3,
	.param .u32 _Z18distributeElementsPiS_iiii_param_4,
	.param .u32 _Z18distributeElementsPiS_iiii_param_5
)
{
	.reg .pred 	%p<2>;
	.reg .b32 	%r<12>;
	.reg .b64 	%rd<9>;

	ld.param.u64 	%rd1, [_Z18distributeElementsPiS_iiii_param_0];
	ld.param.u64 	%rd2, [_Z18distributeElementsPiS_iiii_param_1];
	ld.param.u32 	%r4, [_Z18distributeElementsPiS_iiii_param_2];
	ld.param.u32 	%r2, [_Z18distributeElementsPiS_iiii_param_4];
	ld.param.u32 	%r3, [_Z18distributeElementsPiS_iiii_param_5];
	mov.u32 	%r5, %ctaid.x;
	mov.u32 	%r6, %ntid.x;
	mov.u32 	%r7, %tid.x;
	mad.lo.s32 	%r1, %r5, %r6, %r7;
	setp.ge.s32 	%p1, %r1, %r4;
	@%p1 bra 	$L__BB0_2;
	cvta.to.global.u64 	%rd3, %rd1;
	cvta.to.global.u64 	%rd4, %rd2;
	mul.wide.s32 	%rd5, %r1, 4;
	add.s64 	%rd6, %rd3, %rd5;
	ld.global.u32 	%r8, [%rd6];
	sub.s32 	%r9, %r8, %r2;
	div.s32 	%r10, %r9, %r3;
	mul.wide.s32 	%rd7, %r10, 4;
	add.s64 	%rd8, %rd4, %rd7;
	atom.global.add.u32 	%r11, [%rd8], 1;
$L__BB0_2:
	ret;

}
	// .globl	_Z19insertionSortKernelPii
.visible .entry _Z19insertionSortKernelPii(
	.param .u64 .ptr .align 1 _Z19insertionSortKernelPii_param_0,
	.param .u32 _Z19insertionSortKernelPii_param_1
)
{
	.reg .pred 	%p<4>;
	.reg .b32 	%r<10>;
	.reg .b64 	%rd<11>;

	ld.param.u64 	%rd2, [_Z19insertionSortKernelPii_param_0];
	cvta.to.global.u64 	%rd1, %rd2;
	mov.u32 	%r8, %tid.x;
	setp.eq.s32 	%p1, %r8, 0;
	@%p1 bra 	$L__BB1_5;
	mul.wide.u32 	%rd3, %r8, 4;
	add.s64 	%rd4, %rd1, %rd3;
	ld.global.u32 	%r2, [%rd4];
$L__BB1_2:
	add.s32 	%r4, %r8, -1;
	mul.wide.u32 	%rd5, %r4, 4;
	add.s64 	%rd6, %rd1, %rd5;
	ld.global.u32 	%r5, [%rd6];
	setp.le.s32 	%p2, %r5, %r2;
	mov.u32 	%r9, %r8;
	@%p2 bra 	$L__BB1_4;
	mul.wide.u32 	%rd7, %r8, 4;
	add.s64 	%rd8, %rd1, %rd7;
	st.global.u32 	[%rd8], %r5;
	setp.gt.u32 	%p3, %r8, 1;
	mov.b32 	%r9, 0;
	mov.u32 	%r8, %r4;
	@%p3 bra 	$L__BB1_2;
$L__BB1_4:
	mul.wide.u32 	%rd9, %r9, 4;
	add.s64 	%rd10, %rd1, %rd9;
	st.global.u32 	[%rd10], %r2;
$L__BB1_5:
	ret;

}


// ===== COMPILED SASS (sm_100) =====

	.target	sm_100

	.elftype	@"ET_EXEC"


//--------------------- .note.nv.tkinfo           --------------------------
	.section	.note.nv.tkinfo,"",@"SHT_NOTE"
	.sectionflags	@"SHF_NOTE_NV_TKINFO"
	.tkinfo
        /*0018*/ 	.word	0x00000002
        /*0030*/ 	.string	""
        /*0030*/ 	.string	"ptxas"
        /*0030*/ 	.string	"Cuda compilation tools, release 13.0, V13.0.88"
        /*0030*/ 	.string	"Build cuda_13.0.r13.0/compiler.36424714_0"
        /*0030*/ 	.string	"-arch sm_100 -m 64 "



//--------------------- .note.nv.cuinfo           --------------------------
	.section	.note.nv.cuinfo,"",@"SHT_NOTE"
	.sectionflags	@"SHF_NOTE_NV_CUINFO"
        /*0018*/ 	.short	0x0002
        /*001a*/ 	.short	0x0064
        /*001c*/ 	.short	0x0082
	.zero		2


//--------------------- .nv.info                  --------------------------
	.section	.nv.info,"",@"SHT_CUDA_INFO"
	.align	4


	//----- nvinfo : EIATTR_REGCOUNT
	.align		4
        /*0000*/ 	.byte	0x04, 0x2f
        /*0002*/ 	.short	(.L_1 - .L_0)
	.align		4
.L_0:
        /*0004*/ 	.word	index@(_Z18distributeElementsPiS_iiii)
        /*0008*/ 	.word	0x0000000c


	//----- nvinfo : EIATTR_FRAME_SIZE
	.align		4
.L_1:
        /*000c*/ 	.byte	0x04, 0x11
        /*000e*/ 	.short	(.L_3 - .L_2)
	.align		4
.L_2:
        /*0010*/ 	.word	index@(_Z18distributeElementsPiS_iiii)
        /*0014*/ 	.word	0x00000000


	//----- nvinfo : EIATTR_REGCOUNT
	.align		4
.L_3:
        /*0018*/ 	.byte	0x04, 0x2f
        /*001a*/ 	.short	(.L_5 - .L_4)
	.align		4
.L_4:
        /*001c*/ 	.word	index@(_Z19insertionSortKernelPii)
        /*0020*/ 	.word	0x0000000e


	//----- nvinfo : EIATTR_FRAME_SIZE
	.align		4
.L_5:
        /*0024*/ 	.byte	0x04, 0x11
        /*0026*/ 	.short	(.L_7 - .L_6)
	.align		4
.L_6:
        /*0028*/ 	.word	index@(_Z19insertionSortKernelPii)
        /*002c*/ 	.word	0x00000000


	//----- nvinfo : EIATTR_MIN_STACK_SIZE
	.align		4
.L_7:
        /*0030*/ 	.byte	0x04, 0x12
        /*0032*/ 	.short	(.L_9 - .L_8)
	.align		4
.L_8:
        /*0034*/ 	.word	index@(_Z19insertionSortKernelPii)
        /*0038*/ 	.word	0x00000000


	//----- nvinfo : EIATTR_MIN_STACK_SIZE
	.align		4
.L_9:
        /*003c*/ 	.byte	0x04, 0x12
        /*003e*/ 	.short	(.L_11 - .L_10)
	.align		4
.L_10:
        /*0040*/ 	.word	index@(_Z18distributeElementsPiS_iiii)
        /*0044*/ 	.word	0x00000000
.L_11:


//--------------------- .nv.compat                --------------------------
	.section	.nv.compat,"",@"SHT_CUDA_COMPAT_INFO"
	.align	4
        /*0000*/ 	.byte	0x02, 0x09, 0x00, 0x00, 0x02, 0x02, 0x01, 0x00, 0x02, 0x05, 0x05, 0x00, 0x03, 0x07, 0x01, 0x01
        /*0010*/ 	.byte	0x02, 0x03, 0x00, 0x00, 0x02, 0x06, 0x01, 0x00, 0x04, 0x0b, 0x08, 0x00, 0x09, 0x00, 0x00, 0x00
        /*0020*/ 	.byte	0x00, 0x00, 0x00, 0x00


//--------------------- .nv.info._Z19insertionSortKernelPii --------------------------
	.section	.nv.info._Z19insertionSortKernelPii,"",@"SHT_CUDA_INFO"
	.sectionflags	@""
	.align	4


	//----- nvinfo : EIATTR_CUDA_API_VERSION
	.align		4
        /*0000*/ 	.byte	0x04, 0x37
        /*0002*/ 	.short	(.L_13 - .L_12)
.L_12:
        /*0004*/ 	.word	0x00000082


	//----- nvinfo : EIATTR_KPARAM_INFO
	.align		4
.L_13:
        /*0008*/ 	.byte	0x04, 0x17
        /*000a*/ 	.short	(.L_15 - .L_14)
.L_14:
        /*000c*/ 	.word	0x00000000
        /*0010*/ 	.short	0x0001
        /*0012*/ 	.short	0x0008
        /*0014*/ 	.byte	0x00, 0xf0, 0x11, 0x00


	//----- nvinfo : EIATTR_KPARAM_INFO
	.align		4
.L_15:
        /*0018*/ 	.byte	0x04, 0x17
        /*001a*/ 	.short	(.L_17 - .L_16)
.L_16:
        /*001c*/ 	.word	0x00000000
        /*0020*/ 	.short	0x0000
        /*0022*/ 	.short	0x0000
        /*0024*/ 	.byte	0x00, 0xf5, 0x21, 0x00


	//----- nvinfo : EIATTR_SPARSE_MMA_MASK
	.align		4
.L_17:
        /*0028*/ 	.byte	0x03, 0x50
        /*002a*/ 	.short	0x0000


	//----- nvinfo : EIATTR_MAXREG_COUNT
	.align		4
        /*002c*/ 	.byte	0x03, 0x1b
        /*002e*/ 	.short	0x00ff


	//----- nvinfo : EIATTR_MERCURY_ISA_VERSION
	.align		4
        /*0030*/ 	.byte	0x03, 0x5f
        /*0032*/ 	.short	0x0101


	//----- nvinfo : EIATTR_VRC_CTA_INIT_COUNT
	.align		4
        /*0034*/ 	.byte	0x02, 0x4a
	.zero		1
	.zero		1


	//----- nvinfo : EIATTR_EXIT_INSTR_OFFSETS
	.align		4
        /*0038*/ 	.byte	0x04, 0x1c
        /*003a*/ 	.short	(.L_19 - .L_18)


	//   ....[0]....
.L_18:
        /*003c*/ 	.word	0x00000030


	//   ....[1]....
        /*0040*/ 	.word	0x00000180


	//----- nvinfo : EIATTR_CRS_STACK_SIZE
	.align		4
.L_19:
        /*0044*/ 	.byte	0x04, 0x1e
        /*0046*/ 	.short	(.L_21 - .L_20)
.L_20:
        /*0048*/ 	.word	0x00000000


	//----- nvinfo : EIATTR_CBANK_PARAM_SIZE
	.align		4
.L_21:
        /*004c*/ 	.byte	0x03, 0x19
        /*004e*/ 	.short	0x000c


	//----- nvinfo : EIATTR_PARAM_CBANK
	.align		4
        /*0050*/ 	.byte	0x04, 0x0a
        /*0052*/ 	.short	(.L_23 - .L_22)
	.align		4
.L_22:
        /*0054*/ 	.word	index@(.nv.constant0._Z19insertionSortKernelPii)
        /*0058*/ 	.short	0x0380
        /*005a*/ 	.short	0x000c


	//----- nvinfo : EIATTR_SW_WAR
	.align		4
.L_23:
        /*005c*/ 	.byte	0x04, 0x36
        /*005e*/ 	.short	(.L_25 - .L_24)
.L_24:
        /*0060*/ 	.word	0x00000008
.L_25:


//--------------------- .nv.info._Z18distributeElementsPiS_iiii --------------------------
	.section	.nv.info._Z18distributeElementsPiS_iiii,"",@"SHT_CUDA_INFO"
	.sectionflags	@""
	.align	4


	//----- nvinfo : EIATTR_CUDA_API_VERSION
	.align		4
        /*0000*/ 	.byte	0x04, 0x37
        /*0002*/ 	.short	(.L_27 - .L_26)
.L_26:
        /*0004*/ 	.word	0x00000082


	//----- nvinfo : EIATTR_KPARAM_INFO
	.align		4
.L_27:
        /*0008*/ 	.byte	0x04, 0x17
        /*000a*/ 	.short	(.L_29 - .L_28)
.L_28:
        /*000c*/ 	.word	0x00000000
        /*0010*/ 	.short	0x0005
        /*0012*/ 	.short	0x001c
        /*0014*/ 	.byte	0x00, 0xf0, 0x11, 0x00


	//----- nvinfo : EIATTR_KPARAM_INFO
	.align		4
.L_29:
        /*0018*/ 	.byte	0x04, 0x17
        /*001a*/ 	.short	(.L_31 - .L_30)
.L_30:
        /*001c*/ 	.word	0x00000000
        /*0020*/ 	.short	0x0004
        /*0022*/ 	.short	0x0018
        /*0024*/ 	.byte	0x00, 0xf0, 0x11, 0x00


	//----- nvinfo : EIATTR_KPARAM_INFO
	.align		4
.L_31:
        /*0028*/ 	.byte	0x04, 0x17
        /*002a*/ 	.short	(.L_33 - .L_32)
.L_32:
        /*002c*/ 	.word	0x00000000
        /*0030*/ 	.short	0x0003
        /*0032*/ 	.short	0x0014
        /*0034*/ 	.byte	0x00, 0xf0, 0x11, 0x00


	//----- nvinfo : EIATTR_KPARAM_INFO
	.align		4
.L_33:
        /*0038*/ 	.byte	0x04, 0x17
        /*003a*/ 	.short	(.L_35 - .L_34)
.L_34:
        /*003c*/ 	.word	0x00000000
        /*0040*/ 	.short	0x0002
        /*0042*/ 	.short	0x0010
        /*0044*/ 	.byte	0x00, 0xf0, 0x11, 0x00


	//----- nvinfo : EIATTR_KPARAM_INFO
	.align		4
.L_35:
        /*0048*/ 	.byte	0x04, 0x17
        /*004a*/ 	.short	(.L_37 - .L_36)
.L_36:
        /*004c*/ 	.word	0x00000000
        /*0050*/ 	.short	0x0001
        /*0052*/ 	.short	0x0008
        /*0054*/ 	.byte	0x00, 0xf5, 0x21, 0x00


	//----- nvinfo : EIATTR_KPARAM_INFO
	.align		4
.L_37:
        /*0058*/ 	.byte	0x04, 0x17
        /*005a*/ 	.short	(.L_39 - .L_38)
.L_38:
        /*005c*/ 	.word	0x00000000
        /*0060*/ 	.short	0x0000
        /*0062*/ 	.short	0x0000
        /*0064*/ 	.byte	0x00, 0xf5, 0x21, 0x00


	//----- nvinfo : EIATTR_SPARSE_MMA_MASK
	.align		4
.L_39:
        /*0068*/ 	.byte	0x03, 0x50
        /*006a*/ 	.short	0x0000


	//----- nvinfo : EIATTR_MAXREG_COUNT
	.align		4
        /*006c*/ 	.byte	0x03, 0x1b
        /*006e*/ 	.short	0x00ff


	//----- nvinfo : EIATTR_MERCURY_ISA_VERSION
	.align		4
        /*0070*/ 	.byte	0x03, 0x5f
        /*0072*/ 	.short	0x0101


	//----- nvinfo : EIATTR_VRC_CTA_INIT_COUNT
	.align		4
        /*0074*/ 	.byte	0x02, 0x4a
	.zero		1
	.zero		1


	//----- nvinfo : EIATTR_EXIT_INSTR_OFFSETS
	.align		4
        /*0078*/ 	.byte	0x04, 0x1c
        /*007a*/ 	.short	(.L_41 - .L_40)


	//   ....[0]....
.L_40:
        /*007c*/ 	.word	0x00000070


	//   ....[1]....
        /*0080*/ 	.word	0x00000290


	//----- nvinfo : EIATTR_CBANK_PARAM_SIZE
	.align		4
.L_41:
        /*0084*/ 	.byte	0x03, 0x19
        /*0086*/ 	.short	0x0020


	//----- nvinfo : EIATTR_PARAM_CBANK
	.align		4
        /*0088*/ 	.byte	0x04, 0x0a
        /*008a*/ 	.short	(.L_43 - .L_42)
	.align		4
.L_42:
        /*008c*/ 	.word	index@(.nv.constant0._Z18distributeElementsPiS_iiii)
        /*0090*/ 	.short	0x0380
        /*0092*/ 	.short	0x0020


	//----- nvinfo : EIATTR_SW_WAR
	.align		4
.L_43:
        /*0094*/ 	.byte	0x04, 0x36
        /*0096*/ 	.short	(.L_45 - .L_44)
.L_44:
        /*0098*/ 	.word	0x00000008
.L_45:


//--------------------- .nv.callgraph             --------------------------
	.section	.nv.callgraph,"",@"SHT_CUDA_CALLGRAPH"
	.align	4
	.sectionentsize	8
	.align		4
        /*0000*/ 	.word	0x00000000
	.align		4
        /*0004*/ 	.word	0xffffffff
	.align		4
        /*0008*/ 	.word	0x00000000
	.align		4
        /*000c*/ 	.word	0xfffffffe
	.align		4
        /*0010*/ 	.word	0x00000000
	.align		4
        /*0014*/ 	.word	0xfffffffd
	.align		4
        /*0018*/ 	.word	0x00000000
	.align		4
        /*001c*/ 	.word	0xfffffffc


//--------------------- .text._Z19insertionSortKernelPii --------------------------
	.section	.text._Z19insertionSortKernelPii,"ax",@progbits
	.align	128
        .global         _Z19insertionSortKernelPii
        .type           _Z19insertionSortKernelPii,@function
        .size           _Z19insertionSortKernelPii,(.L_x_5 - _Z19insertionSortKernelPii)
        .other          _Z19insertionSortKernelPii,@"STO_CUDA_ENTRY STV_DEFAULT"
_Z19insertionSortKernelPii:
.text._Z19insertionSortKernelPii:
[----:B------:R-:W-:Y:S01]  /*0000*/  LDC R1, c[0x0][0x37c] ;  /* 0x0000df00ff017b82 */ /* 0x000fe20000000800 */
[----:B------:R-:W0:Y:S02]  /*0010*/  S2R R7, SR_TID.X ;  /* 0x0000000000077919 */ /* 0x000e240000002100 */
[----:B0-----:R-:W-:-:S13]  /*0020*/  ISETP.NE.AND P0, PT, R7, RZ, PT ;  /* 0x000000ff0700720c */ /* 0x001fda0003f05270 */
[----:B------:R-:W-:Y:S05]  /*0030*/  @!P0 EXIT ;  /* 0x000000000000894d */ /* 0x000fea0003800000 */
[----:B------:R-:W0:Y:S01]  /*0040*/  LDC.64 R2, c[0x0][0x380] ;  /* 0x0000e000ff027b82 */ /* 0x000e220000000a00 */
[----:B------:R-:W1:Y:S07]  /*0050*/  LDCU.64 UR4, c[0x0][0x358] ;  /* 0x00006b00ff0477ac */ /* 0x000e6e0008000a00 */
[----:B------:R-:W2:Y:S01]  /*0060*/  LDC.64 R4, c[0x0][0x380] ;  /* 0x0000e000ff047b82 */ /* 0x000ea20000000a00 */
[----:B0-----:R-:W-:-:S05]  /*0070*/  IMAD.WIDE.U32 R2, R7, 0x4, R2 ;  /* 0x0000000407027825 */ /* 0x001fca00078e0002 */
[----:B-1----:R0:W5:Y:S01]  /*0080*/  LDG.E R9, desc[UR4][R2.64] ;  /* 0x0000000402097981 */ /* 0x002162000c1e1900 */
[----:B------:R-:W-:Y:S01]  /*0090*/  BSSY.RECONVERGENT B0, `(.L_x_0) ;  /* 0x000000c000007945 */ /* 0x000fe20003800200 */
.L_x_2:
[----:B------:R-:W-:-:S05]  /*00a0*/  IADD3 R11, PT, PT, R7, -0x1, RZ ;  /* 0xffffffff070b7810 */ /* 0x000fca0007ffe0ff */
[----:B012---:R-:W-:-:S05]  /*00b0*/  IMAD.WIDE.U32 R2, R11, 0x4, R4 ;  /* 0x000000040b027825 */ /* 0x007fca00078e0004 */
[----:B------:R-:W2:Y:S02]  /*00c0*/  LDG.E R0, desc[UR4][R2.64] ;  /* 0x0000000402007981 */ /* 0x000ea4000c1e1900 */
[----:B--2--5:R-:W-:-:S13]  /*00d0*/  ISETP.GT.AND P0, PT, R0, R9, PT ;  /* 0x000000090000720c */ /* 0x024fda0003f04270 */
[----:B------:R-:W-:Y:S05]  /*00e0*/  @!P0 BRA `(.L_x_1) ;  /* 0x0000000000188947 */ /* 0x000fea0003800000 */
[C---:B------:R-:W-:Y:S01]  /*00f0*/  IMAD.WIDE.U32 R2, R7.reuse, 0x4, R4 ;  /* 0x0000000407027825 */ /* 0x040fe200078e0004 */
[----:B------:R-:W-:Y:S02]  /*0100*/  ISETP.GT.U32.AND P0, PT, R7, 0x1, PT ;  /* 0x000000010700780c */ /* 0x000fe40003f04070 */
[----:B------:R-:W-:Y:S02]  /*0110*/  MOV R7, R11 ;  /* 0x0000000b00077202 */ /* 0x000fe40000000f00 */
[----:B------:R1:W-:Y:S09]  /*0120*/  STG.E desc[UR4][R2.64], R0 ;  /* 0x0000000002007986 */ /* 0x0003f2000c101904 */
[----:B------:R-:W-:Y:S05]  /*0130*/  @P0 BRA `(.L_x_2) ;  /* 0xfffffffc00d80947 */ /* 0x000fea000383ffff */
[----:B------:R-:W-:-:S07]  /*0140*/  HFMA2 R7, -RZ, RZ, 0, 0 ;  /* 0x00000000ff077431 */ /* 0x000fce00000001ff */
.L_x_1:
[----:B------:R-:W-:Y:S05]  /*0150*/  BSYNC.RECONVERGENT B0 ;  /* 0x0000000000007941 */ /* 0x000fea0003800200 */
.L_x_0:
[----:B-1----:R-:W-:-:S05]  /*0160*/  IMAD.WIDE.U32 R2, R7, 0x4, R4 ;  /* 0x0000000407027825 */ /* 0x002fca00078e0004 */
[----:B------:R-:W-:Y:S01]  /*0170*/  STG.E desc[UR4][R2.64], R9 ;  /* 0x0000000902007986 */ /* 0x000fe2000c101904 */
[----:B------:R-:W-:Y:S05]  /*0180*/  EXIT ;  /* 0x000000000000794d */ /* 0x000fea0003800000 */
.L_x_3:
[----:B------:R-:W-:-:S00]  /*0190*/  BRA `(.L_x_3) ;  /* 0xfffffffc00fc7947 */ /* 0x000fc0000383ffff */
[----:B------:R-:W-:-:S00]  /*01a0*/  NOP ;  /* 0x0000000000007918 */ /* 0x000fc00000000000 */
        /* <DEDUP_REMOVED lines=13> */
.L_x_5:


//--------------------- .text._Z18distributeElementsPiS_iiii --------------------------
	.section	.text._Z18distributeElementsPiS_iiii,"ax",@progbits
	.align	128
        .global         _Z18distributeElementsPiS_iiii
        .type           _Z18distributeElementsPiS_iiii,@function
        .size           _Z18distributeElementsPiS_iiii,(.L_x_6 - _Z18distributeElementsPiS_iiii)
        .other          _Z18distributeElementsPiS_iiii,@"STO_CUDA_ENTRY STV_DEFAULT"
_Z18distributeElementsPiS_iiii:
.text._Z18distributeElementsPiS_iiii:
[----:B------:R-:W-:Y:S01]  /*0000*/  LDC R1, c[0x0][0x37c] ;  /* 0x0000df00ff017b82 */ /* 0x000fe20000000800 */
[----:B------:R-:W0:Y:S07]  /*0010*/  S2R R0, SR_TID.X ;  /* 0x0000000000007919 */ /* 0x000e2e0000002100 */
[----:B------:R-:W0:Y:S01]  /*0020*/  S2UR UR4, SR_CTAID.X ;  /* 0x00000000000479c3 */ /* 0x000e220000002500 */
[----:B------:R-:W1:Y:S07]  /*0030*/  LDCU UR5, c[0x0][0x390] ;  /* 0x00007200ff0577ac */ /* 0x000e6e0008000800 */
[----:B------:R-:W0:Y:S02]  /*0040*/  LDC R3, c[0x0][0x360] ;  /* 0x0000d800ff037b82 */ /* 0x000e240000000800 */
[----:B0-----:R-:W-:-:S05]  /*0050*/  IMAD R3, R3, UR4, R0 ;  /* 0x0000000403037c24 */ /* 0x001fca000f8e0200 */
[----:B-1----:R-:W-:-:S13]  /*0060*/  ISETP.GE.AND P0, PT, R3, UR5, PT ;  /* 0x0000000503007c0c */ /* 0x002fda000bf06270 */
[----:B------:R-:W-:Y:S05]  /*0070*/  @P0 EXIT ;  /* 0x000000000000094d */ /* 0x000fea0003800000 */
[----:B------:R-:W0:Y:S01]  /*0080*/  LDC.64 R4, c[0x0][0x380] ;  /* 0x0000e000ff047b82 */ /* 0x000e220000000a00 */
[----:B------:R-:W1:Y:S01]  /*0090*/  LDCU.64 UR4, c[0x0][0x358] ;  /* 0x00006b00ff0477ac */ /* 0x000e620008000a00 */
[----:B0-----:R-:W-:-:S06]  /*00a0*/  IMAD.WIDE R4, R3, 0x4, R4 ;  /* 0x0000000403047825 */ /* 0x001fcc00078e0204 */
[----:B------:R-:W0:Y:S01]  /*00b0*/  LDC.64 R2, c[0x0][0x398] ;  /* 0x0000e600ff027b82 */ /* 0x000e220000000a00 */
[----:B-1----:R-:W2:Y:S01]  /*00c0*/  LDG.E R5, desc[UR4][R4.64] ;  /* 0x0000000404057981 */ /* 0x002ea2000c1e1900 */
[----:B0-----:R-:W-:-:S04]  /*00d0*/  IABS R9, R3 ;  /* 0x0000000300097213 */ /* 0x001fc80000000000 */
[----:B------:R-:W0:Y:S08]  /*00e0*/  I2F.RP R0, R9 ;  /* 0x0000000900007306 */ /* 0x000e300000209400 */
[----:B0-----:R-:W0:Y:S02]  /*00f0*/  MUFU.RCP R0, R0 ;  /* 0x0000000000007308 */ /* 0x001e240000001000 */
[----:B0-----:R-:W-:-:S06]  /*0100*/  VIADD R6, R0, 0xffffffe ;  /* 0x0ffffffe00067836 */ /* 0x001fcc0000000000 */
[----:B------:R0:W1:Y:S02]  /*0110*/  F2I.FTZ.U32.TRUNC.NTZ R7, R6 ;  /* 0x0000000600077305 */ /* 0x000064000021f000 */
[----:B0-----:R-:W-:Y:S02]  /*0120*/  IMAD.MOV.U32 R6, RZ, RZ, RZ ;  /* 0x000000ffff067224 */ /* 0x001fe400078e00ff */
[----:B-1----:R-:W-:Y:S01]  /*0130*/  IMAD.MOV R8, RZ, RZ, -R7 ;  /* 0x000000ffff087224 */ /* 0x002fe200078e0a07 */
[----:B--2---:R-:W-:-:S03]  /*0140*/  IADD3 R2, PT, PT, R5, -R2, RZ ;  /* 0x8000000205027210 */ /* 0x004fc60007ffe0ff */
[----:B------:R-:W-:Y:S01]  /*0150*/  IMAD R5, R8, R9, RZ ;  /* 0x0000000908057224 */ /* 0x000fe200078e02ff */
[----:B------:R-:W-:-:S03]  /*0160*/  IABS R4, R2 ;  /* 0x0000000200047213 */ /* 0x000fc60000000000 */
[----:B------:R-:W-:Y:S01]  /*0170*/  IMAD.HI.U32 R7, R7, R5, R6 ;  /* 0x0000000507077227 */ /* 0x000fe200078e0006 */
[----:B------:R-:W-:-:S04]  /*0180*/  LOP3.LUT R2, R2, R3, RZ, 0x3c, !PT ;  /* 0x0000000302027212 */ /* 0x000fc800078e3cff */
[----:B------:R-:W-:Y:S01]  /*0190*/  ISETP.GE.AND P1, PT, R2, RZ, PT ;  /* 0x000000ff0200720c */ /* 0x000fe20003f26270 */
[----:B------:R-:W-:-:S05]  /*01a0*/  IMAD.HI.U32 R7, R7, R4, RZ ;  /* 0x0000000407077227 */ /* 0x000fca00078e00ff */
[----:B------:R-:W-:-:S05]  /*01b0*/  IADD3 R0, PT, PT, -R7, RZ, RZ ;  /* 0x000000ff07007210 */ /* 0x000fca0007ffe1ff */
[C---:B------:R-:W-:Y:S02]  /*01c0*/  IMAD R0, R9.reuse, R0, R4 ;  /* 0x0000000009007224 */ /* 0x040fe400078e0204 */
[----:B------:R-:W0:Y:S03]  /*01d0*/  LDC.64 R4, c[0x0][0x388] ;  /* 0x0000e200ff047b82 */ /* 0x000e260000000a00 */
[----:B------:R-:W-:-:S13]  /*01e0*/  ISETP.GT.U32.AND P2, PT, R9, R0, PT ;  /* 0x000000000900720c */ /* 0x000fda0003f44070 */
[----:B------:R-:W-:Y:S01]  /*01f0*/  @!P2 IMAD.IADD R0, R0, 0x1, -R9 ;  /* 0x000000010000a824 */ /* 0x000fe200078e0a09 */
[----:B------:R-:W-:Y:S02]  /*0200*/  @!P2 IADD3 R7, PT, PT, R7, 0x1, RZ ;  /* 0x000000010707a810 */ /* 0x000fe40007ffe0ff */
[----:B------:R-:W-:Y:S02]  /*0210*/  ISETP.NE.AND P2, PT, R3, RZ, PT ;  /* 0x000000ff0300720c */ /* 0x000fe40003f45270 */
[----:B------:R-:W-:Y:S01]  /*0220*/  ISETP.GE.U32.AND P0, PT, R0, R9, PT ;  /* 0x000000090000720c */ /* 0x000fe20003f06070 */
[----:B------:R-:W-:-:S12]  /*0230*/  IMAD.MOV.U32 R9, RZ, RZ, 0x1 ;  /* 0x00000001ff097424 */ /* 0x000fd800078e00ff */
[----:B------:R-:W-:-:S05]  /*0240*/  @P0 VIADD R7, R7, 0x1 ;  /* 0x0000000107070836 */ /* 0x000fca0000000000 */
[----:B------:R-:W-:Y:S02]  /*0250*/  @!P1 IADD3 R7, PT, PT, -R7, RZ, RZ ;  /* 0x000000ff07079210 */ /* 0x000fe40007ffe1ff */
[----:B------:R-:W-:-:S05]  /*0260*/  @!P2 LOP3.LUT R7, RZ, R3, RZ, 0x33, !PT ;  /* 0x00000003ff07a212 */ /* 0x000fca00078e33ff */
[----:B0-----:R-:W-:-:S05]  /*0270*/  IMAD.WIDE R2, R7, 0x4, R4 ;  /* 0x0000000407027825 */ /* 0x001fca00078e0204 */
[----:B------:R-:W-:Y:S01]  /*0280*/  REDG.E.ADD.STRONG.GPU desc[UR4][R2.64], R9 ;  /* 0x000000090200798e */ /* 0x000fe2000c12e104 */
[----:B------:R-:W-:Y:S05]  /*0290*/  EXIT ;  /* 0x000000000000794d */ /* 0x000fea0003800000 */
.L_x_4:
        /* <DEDUP_REMOVED lines=14> */
.L_x_6:


//--------------------- .nv.shared.reserved.0     --------------------------
	.section	.nv.shared.reserved.0,"aw",@nobits
	.weak		__nv_reservedSMEM_offset_0_alias
	.size		__nv_reservedSMEM_offset_0_alias, 0, 64
	.other		__nv_reservedSMEM_offset_0_alias,@"STO_CUDA_RESERVED_SHARED STV_DEFAULT"
__nv_reservedSMEM_offset_0_alias:
	.zero		0
	.zero		64


//--------------------- .nv.constant0._Z19insertionSortKernelPii --------------------------
	.section	.nv.constant0._Z19insertionSortKernelPii,"a",@progbits
	.sectionflags	@""
	.align	4
.nv.constant0._Z19insertionSortKernelPii:
	.zero		908


//--------------------- .nv.constant0._Z18distributeElementsPiS_iiii --------------------------
	.section	.nv.constant0._Z18distributeElementsPiS_iiii,"a",@progbits
	.sectionflags	@""
	.align	4
.nv.constant0._Z18distributeElementsPiS_iiii:
	.zero		928


//--------------------- SYMBOLS --------------------------

	.type		.nv.reservedSmem.offset0,@object
	.size		.nv.reservedSmem.offset0,0x4
